	.headerflags	@"EF_CUDA_TEXMODE_UNIFIED EF_CUDA_64BIT_ADDRESS EF_CUDA_ACCELERATORS EF_CUDA_SM90 EF_CUDA_VIRTUAL_SM(EF_CUDA_SM90)"
	.elftype	@"ET_EXEC"


//--------------------- .nv.info                  --------------------------
	.section	.nv.info,"",@"SHT_CUDA_INFO"
	.align	4


	//----- nvinfo : EIATTR_REGCOUNT
	.align		4
        /*0000*/ 	.byte	0x04, 0x2f
        /*0002*/ 	.short	(.L_3 - .L_2)
	.align		4
.L_2:
        /*0004*/ 	.word	index@(triton_poi_fused__native_batch_norm_legit_no_training_relu_18)
        /*0008*/ 	.word	0x00000020


	//----- nvinfo : EIATTR_MIN_STACK_SIZE
	.align		4
.L_3:
        /*000c*/ 	.byte	0x04, 0x12
        /*000e*/ 	.short	(.L_5 - .L_4)
	.align		4
.L_4:
        /*0010*/ 	.word	index@(triton_poi_fused__native_batch_norm_legit_no_training_relu_18)
        /*0014*/ 	.word	0x00000000


	//----- nvinfo : EIATTR_FRAME_SIZE
	.align		4
.L_5:
        /*0018*/ 	.byte	0x04, 0x11
        /*001a*/ 	.short	(.L_7 - .L_6)
	.align		4
.L_6:
        /*001c*/ 	.word	index@(triton_poi_fused__native_batch_norm_legit_no_training_relu_18)
        /*0020*/ 	.word	0x00000000


	//----- nvinfo : EIATTR_MIN_STACK_SIZE
	.align		4
.L_7:
        /*0024*/ 	.byte	0x04, 0x12
        /*0026*/ 	.short	(.L_9 - .L_8)
	.align		4
.L_8:
        /*0028*/ 	.word	index@(triton_poi_fused__native_batch_norm_legit_no_training_relu_18)
        /*002c*/ 	.word	0x00000000
.L_9:


//--------------------- .nv.info.triton_poi_fused__native_batch_norm_legit_no_training_relu_18 --------------------------
	.section	.nv.info.triton_poi_fused__native_batch_norm_legit_no_training_relu_18,"",@"SHT_CUDA_INFO"
	.sectionflags	@""
	.align	4


	//----- nvinfo : EIATTR_CUDA_API_VERSION
	.align		4
        /*0000*/ 	.byte	0x04, 0x37
        /*0002*/ 	.short	(.L_11 - .L_10)
.L_10:
        /*0004*/ 	.word	0x0000007c


	//----- nvinfo : EIATTR_KPARAM_INFO
	.align		4
.L_11:
        /*0008*/ 	.byte	0x04, 0x17
        /*000a*/ 	.short	(.L_13 - .L_12)
.L_12:
        /*000c*/ 	.word	0x00000000
        /*0010*/ 	.short	0x0006
        /*0012*/ 	.short	0x0030
        /*0014*/ 	.byte	0x00, 0xf0, 0x11, 0x00


	//----- nvinfo : EIATTR_KPARAM_INFO
	.align		4
.L_13:
        /*0018*/ 	.byte	0x04, 0x17
        /*001a*/ 	.short	(.L_15 - .L_14)
.L_14:
        /*001c*/ 	.word	0x00000000
        /*0020*/ 	.short	0x0005
        /*0022*/ 	.short	0x0028
        /*0024*/ 	.byte	0x00, 0xf4, 0x21, 0x00


	//----- nvinfo : EIATTR_KPARAM_INFO
	.align		4
.L_15:
        /*0028*/ 	.byte	0x04, 0x17
        /*002a*/ 	.short	(.L_17 - .L_16)
.L_16:
        /*002c*/ 	.word	0x00000000
        /*0030*/ 	.short	0x0004
        /*0032*/ 	.short	0x0020
        /*0034*/ 	.byte	0x00, 0xf4, 0x21, 0x00


	//----- nvinfo : EIATTR_KPARAM_INFO
	.align		4
.L_17:
        /*0038*/ 	.byte	0x04, 0x17
        /*003a*/ 	.short	(.L_19 - .L_18)
.L_18:
        /*003c*/ 	.word	0x00000000
        /*0040*/ 	.short	0x0003
        /*0042*/ 	.short	0x0018
        /*0044*/ 	.byte	0x00, 0xf4, 0x21, 0x00


	//----- nvinfo : EIATTR_KPARAM_INFO
	.align		4
.L_19:
        /*0048*/ 	.byte	0x04, 0x17
        /*004a*/ 	.short	(.L_21 - .L_20)
.L_20:
        /*004c*/ 	.word	0x00000000
        /*0050*/ 	.short	0x0002
        /*0052*/ 	.short	0x0010
        /*0054*/ 	.byte	0x00, 0xf4, 0x21, 0x00


	//----- nvinfo : EIATTR_KPARAM_INFO
	.align		4
.L_21:
        /*0058*/ 	.byte	0x04, 0x17
        /*005a*/ 	.short	(.L_23 - .L_22)
.L_22:
        /*005c*/ 	.word	0x00000000
        /*0060*/ 	.short	0x0001
        /*0062*/ 	.short	0x0008
        /*0064*/ 	.byte	0x00, 0xf4, 0x21, 0x00


	//----- nvinfo : EIATTR_KPARAM_INFO
	.align		4
.L_23:
        /*0068*/ 	.byte	0x04, 0x17
        /*006a*/ 	.short	(.L_25 - .L_24)
.L_24:
        /*006c*/ 	.word	0x00000000
        /*0070*/ 	.short	0x0000
        /*0072*/ 	.short	0x0000
        /*0074*/ 	.byte	0x00, 0xf4, 0x21, 0x00


	//----- nvinfo : EIATTR_SPARSE_MMA_MASK
	.align		4
.L_25:
        /*0078*/ 	.byte	0x03, 0x50
        /*007a*/ 	.short	0x0000


	//----- nvinfo : EIATTR_MAXREG_COUNT
	.align		4
        /*007c*/ 	.byte	0x03, 0x1b
        /*007e*/ 	.short	0x00ff


	//----- nvinfo : EIATTR_EXIT_INSTR_OFFSETS
	.align		4
        /*0080*/ 	.byte	0x04, 0x1c
        /*0082*/ 	.short	(.L_27 - .L_26)


	//   ....[0]....
.L_26:
        /*0084*/ 	.word	0x00000710


	//----- nvinfo : EIATTR_REQNTID
	.align		4
.L_27:
        /*0088*/ 	.byte	0x04, 0x10
        /*008a*/ 	.short	(.L_29 - .L_28)
.L_28:
        /*008c*/ 	.word	0x00000080
        /*0090*/ 	.word	0x00000001
        /*0094*/ 	.word	0x00000001


	//----- nvinfo : EIATTR_CBANK_PARAM_SIZE
	.align		4
.L_29:
        /*0098*/ 	.byte	0x03, 0x19
        /*009a*/ 	.short	0x0034


	//----- nvinfo : EIATTR_PARAM_CBANK
	.align		4
        /*009c*/ 	.byte	0x04, 0x0a
        /*009e*/ 	.short	(.L_31 - .L_30)
	.align		4
.L_30:
        /*00a0*/ 	.word	index@(.nv.constant0.triton_poi_fused__native_batch_norm_legit_no_training_relu_18)
        /*00a4*/ 	.short	0x0210
        /*00a6*/ 	.short	0x0034


	//----- nvinfo : EIATTR_SW_WAR
	.align		4
.L_31:
        /*00a8*/ 	.byte	0x04, 0x36
        /*00aa*/ 	.short	(.L_33 - .L_32)
.L_32:
        /*00ac*/ 	.word	0x00000008
.L_33:


//--------------------- .nv.callgraph             --------------------------
	.section	.nv.callgraph,"",@"SHT_CUDA_CALLGRAPH"
	.align	4
	.sectionentsize	8
	.align		4
        /*0000*/ 	.word	0x00000000
	.align		4
        /*0004*/ 	.word	0xffffffff
	.align		4
        /*0008*/ 	.word	0x00000000
	.align		4
        /*000c*/ 	.word	0xfffffffe
	.align		4
        /*0010*/ 	.word	0x00000000
	.align		4
        /*0014*/ 	.word	0xfffffffd
	.align		4
        /*0018*/ 	.word	0x00000000
	.align		4
        /*001c*/ 	.word	0xfffffffc


//--------------------- .nv.constant4             --------------------------
	.section	.nv.constant4,"a",@progbits
	.align	8
	.align		8
.nv.constant4:
        /*0000*/ 	.dword	_$_str
	.align		8
        /*0008*/ 	.dword	_$_str_$_2


//--------------------- .text.triton_poi_fused__native_batch_norm_legit_no_training_relu_18 --------------------------
	.section	.text.triton_poi_fused__native_batch_norm_legit_no_training_relu_18,"ax",@progbits
	.align	128
        .global         triton_poi_fused__native_batch_norm_legit_no_training_relu_18
        .type           triton_poi_fused__native_batch_norm_legit_no_training_relu_18,@function
        .size           triton_poi_fused__native_batch_norm_legit_no_training_relu_18,(.L_x_1 - triton_poi_fused__native_batch_norm_legit_no_training_relu_18)
        .other          triton_poi_fused__native_batch_norm_legit_no_training_relu_18,@"STO_CUDA_ENTRY STV_DEFAULT"
triton_poi_fused__native_batch_norm_legit_no_training_relu_18:
.text.triton_poi_fused__native_batch_norm_legit_no_training_relu_18:
[----:B------:R-:W-:Y:S01]  /*0000*/  LDC R1, c[0x0][0x28] ;  /* 0x00000a00ff017b82 */ /* 0x000fe20000000800 */
[----:B------:R-:W1:Y:S07]  /*0010*/  S2R R0, SR_TID.X ;  /* 0x0000000000007919 */ /* 0x000e6e0000002100 */
[----:B------:R-:W2:Y:S01]  /*0020*/  LDC.64 R4, c[0x0][0x220] ;  /* 0x00008800ff047b82 */ /* 0x000ea20000000a00 */
[----:B------:R-:W-:Y:S01]  /*0030*/  ULDC.64 UR4, c[0x0][0x208] ;  /* 0x0000820000047ab9 */ /* 0x000fe20000000a00 */
[----:B------:R-:W3:Y:S06]  /*0040*/  S2R R7, SR_CTAID.X ;  /* 0x0000000000077919 */ /* 0x000eec0000002500 */
[----:B------:R-:W4:Y:S08]  /*0050*/  LDC.64 R12, c[0x0][0x218] ;  /* 0x00008600ff0c7b82 */ /* 0x000f300000000a00 */
[----:B------:R-:W5:Y:S08]  /*0060*/  LDC.64 R22, c[0x0][0x210] ;  /* 0x00008400ff167b82 */ /* 0x000f700000000a00 */
[----:B------:R-:W5:Y:S01]  /*0070*/  LDC.64 R20, c[0x0][0x228] ;  /* 0x00008a00ff147b82 */ /* 0x000f620000000a00 */
[----:B-1----:R-:W-:-:S07]  /*0080*/  SHF.L.U32 R0, R0, 0x2, RZ ;  /* 0x0000000200007819 */ /* 0x002fce00000006ff */
[----:B------:R-:W1:Y:S01]  /*0090*/  LDC.64 R24, c[0x0][0x230] ;  /* 0x00008c00ff187b82 */ /* 0x000e620000000a00 */
[----:B---3--:R-:W-:Y:S02]  /*00a0*/  SHF.R.S32.HI R3, RZ, 0x15, R7 ;  /* 0x00000015ff037819 */ /* 0x008fe40000011407 */
[----:B------:R-:W-:Y:S02]  /*00b0*/  LOP3.LUT R0, R0, 0x1fc, RZ, 0xc0, !PT ;  /* 0x000001fc00007812 */ /* 0x000fe400078ec0ff */
[----:B------:R-:W-:Y:S02]  /*00c0*/  SGXT R3, R3, 0x1 ;  /* 0x000000010303781a */ /* 0x000fe40000000200 */
[----:B------:R-:W-:-:S04]  /*00d0*/  LEA R0, R7, R0, 0xa ;  /* 0x0000000007007211 */ /* 0x000fc800078e50ff */
[----:B------:R-:W-:-:S04]  /*00e0*/  LEA.HI R3, R3, R0, RZ, 0x9 ;  /* 0x0000000003037211 */ /* 0x000fc800078f48ff */
[----:B------:R-:W-:-:S04]  /*00f0*/  LOP3.LUT R3, R3, 0xfffffe00, RZ, 0xc0, !PT ;  /* 0xfffffe0003037812 */ /* 0x000fc800078ec0ff */
[----:B------:R-:W-:-:S05]  /*0100*/  IADD3 R3, R0, -R3, RZ ;  /* 0x8000000300037210 */ /* 0x000fca0007ffe0ff */
[----:B--2---:R-:W-:-:S06]  /*0110*/  IMAD.WIDE R4, R3, 0x4, R4 ;  /* 0x0000000403047825 */ /* 0x004fcc00078e0204 */
[----:B------:R-:W2:Y:S01]  /*0120*/  LDG.E.EL.128 R4, desc[UR4][R4.64] ;  /* 0x0000000404047981 */ /* 0x000ea2000c2e1d00 */
[----:B----4-:R-:W-:-:S04]  /*0130*/  IMAD.WIDE R12, R3, 0x4, R12 ;  /* 0x00000004030c7825 */ /* 0x010fc800078e020c */
[----:B-----5:R-:W-:Y:S02]  /*0140*/  IMAD.WIDE R22, R0, 0x4, R22 ;  /* 0x0000000400167825 */ /* 0x020fe400078e0216 */
[----:B------:R-:W3:Y:S02]  /*0150*/  LDG.E.EL.128 R12, desc[UR4][R12.64] ;  /* 0x000000040c0c7981 */ /* 0x000ee4000c2e1d00 */
[C---:B0-----:R-:W-:Y:S02]  /*0160*/  IMAD.WIDE R20, R3.reuse, 0x4, R20 ;  /* 0x0000000403147825 */ /* 0x041fe400078e0214 */
[----:B------:R-:W3:Y:S02]  /*0170*/  LDG.E.128 R16, desc[UR4][R22.64+0x800] ;  /* 0x0008000416107981 */ /* 0x000ee4000c1e1d00 */
[----:B-1----:R-:W-:-:S04]  /*0180*/  IMAD.WIDE R24, R3, 0x4, R24 ;  /* 0x0000000403187825 */ /* 0x002fc800078e0218 */
[----:B--2---:R-:W-:Y:S01]  /*0190*/  FADD R6, R6, 9.9999997473787516356e-06 ;  /* 0x3727c5ac06067421 */ /* 0x004fe20000000000 */
[----:B------:R-:W-:Y:S01]  /*01a0*/  FADD R2, R4, 9.9999997473787516356e-06 ;  /* 0x3727c5ac04027421 */ /* 0x000fe20000000000 */
[----:B------:R-:W-:-:S03]  /*01b0*/  FADD R8, R5, 9.9999997473787516356e-06 ;  /* 0x3727c5ac05087421 */ /* 0x000fc60000000000 */
[----:B------:R-:W0:Y:S08]  /*01c0*/  MUFU.SQRT R26, R2 ;  /* 0x00000002001a7308 */ /* 0x000e300000002000 */
[----:B------:R-:W1:Y:S01]  /*01d0*/  MUFU.SQRT R6, R6 ;  /* 0x0000000600067308 */ /* 0x000e620000002000 */
[----:B0-----:R-:W-:-:S07]  /*01e0*/  FSETP.GT.AND P0, PT, R26, 8.50705917302346158658e+37, PT ;  /* 0x7e8000001a00780b */ /* 0x001fce0003f04000 */
[----:B------:R0:W2:Y:S01]  /*01f0*/  MUFU.SQRT R27, R8 ;  /* 0x00000008001b7308 */ /* 0x0000a20000002000 */
[----:B------:R-:W-:Y:S02]  /*0200*/  FSETP.GEU.AND P3, PT, R26, 1.175494350822287508e-38, PT ;  /* 0x008000001a00780b */ /* 0x000fe40003f6e000 */
[C---:B-1----:R-:W-:Y:S02]  /*0210*/  FSETP.GT.AND P2, PT, R6.reuse, 8.50705917302346158658e+37, PT ;  /* 0x7e8000000600780b */ /* 0x042fe40003f44000 */
[----:B------:R-:W-:Y:S01]  /*0220*/  FSETP.GEU.AND P5, PT, R6, 1.175494350822287508e-38, PT ;  /* 0x008000000600780b */ /* 0x000fe20003fae000 */
[----:B------:R-:W-:Y:S01]  /*0230*/  HFMA2.MMA R2, -RZ, RZ, 1.625, 0 ;  /* 0x3e800000ff027435 */ /* 0x000fe200000001ff */
[----:B0-----:R-:W4:Y:S01]  /*0240*/  LDG.E.128 R8, desc[UR4][R22.64] ;  /* 0x0000000416087981 */ /* 0x001f22000c1e1d00 */
[----:B------:R-:W-:Y:S01]  /*0250*/  @P0 FMUL R26, R26, 0.25 ;  /* 0x3e8000001a1a0820 */ /* 0x000fe20000400000 */
[----:B--2---:R-:W-:-:S05]  /*0260*/  FSETP.GT.AND P1, PT, R27, 8.50705917302346158658e+37, PT ;  /* 0x7e8000001b00780b */ /* 0x004fca0003f24000 */
[----:B------:R-:W-:Y:S01]  /*0270*/  @!P3 FMUL R26, R26, 16777216 ;  /* 0x4b8000001a1ab820 */ /* 0x000fe20000400000 */
[C---:B------:R-:W-:Y:S01]  /*0280*/  FSETP.GEU.AND P4, PT, R27.reuse, 1.175494350822287508e-38, PT ;  /* 0x008000001b00780b */ /* 0x040fe20003f8e000 */
[----:B------:R-:W-:Y:S02]  /*0290*/  @P2 FMUL R6, R6, 0.25 ;  /* 0x3e80000006062820 */ /* 0x000fe40000400000 */
[----:B------:R0:W1:Y:S01]  /*02a0*/  MUFU.RCP R5, R26 ;  /* 0x0000001a00057308 */ /* 0x0000620000001000 */
[----:B------:R-:W2:Y:S01]  /*02b0*/  LDG.E.EL.128 R20, desc[UR4][R20.64] ;  /* 0x0000000414147981 */ /* 0x000ea2000c2e1d00 */
[----:B------:R-:W-:Y:S02]  /*02c0*/  @!P5 FMUL R6, R6, 16777216 ;  /* 0x4b8000000606d820 */ /* 0x000fe40000400000 */
[----:B------:R-:W-:-:S04]  /*02d0*/  @P1 FMUL R27, R27, 0.25 ;  /* 0x3e8000001b1b1820 */ /* 0x000fc80000400000 */
[----:B------:R-:W5:Y:S02]  /*02e0*/  MUFU.RCP R6, R6 ;  /* 0x0000000600067308 */ /* 0x000f640000001000 */
[----:B------:R-:W-:Y:S01]  /*02f0*/  @!P4 FMUL R27, R27, 16777216 ;  /* 0x4b8000001b1bc820 */ /* 0x000fe20000400000 */
[----:B0-----:R-:W-:-:S05]  /*0300*/  FSEL R26, R2, 1, P0 ;  /* 0x3f800000021a7808 */ /* 0x001fca0000000000 */
[----:B------:R0:W-:Y:S01]  /*0310*/  MUFU.RCP R4, R27 ;  /* 0x0000001b00047308 */ /* 0x0001e20000001000 */
[----:B------:R-:W-:Y:S01]  /*0320*/  @!P3 FMUL R26, R26, 16777216 ;  /* 0x4b8000001a1ab820 */ /* 0x000fe20000400000 */
[----:B0-----:R-:W-:-:S03]  /*0330*/  FSEL R27, R2, 1, P2 ;  /* 0x3f800000021b7808 */ /* 0x001fc60001000000 */
[----:B-1----:R-:W-:Y:S02]  /*0340*/  FMUL R3, R5, R26 ;  /* 0x0000001a05037220 */ /* 0x002fe40000400000 */
[----:B------:R-:W-:-:S04]  /*0350*/  @!P5 FMUL R27, R27, 16777216 ;  /* 0x4b8000001b1bd820 */ /* 0x000fc80000400000 */
[----:B-----5:R-:W-:Y:S02]  /*0360*/  FMUL R5, R6, R27 ;  /* 0x0000001b06057220 */ /* 0x020fe40000400000 */
[----:B------:R-:W2:Y:S01]  /*0370*/  LDG.E.EL.128 R24, desc[UR4][R24.64] ;  /* 0x0000000418187981 */ /* 0x000ea2000c2e1d00 */
[----:B------:R-:W-:-:S04]  /*0380*/  FADD R7, R7, 9.9999997473787516356e-06 ;  /* 0x3727c5ac07077421 */ /* 0x000fc80000000000 */
[----:B------:R0:W1:Y:S01]  /*0390*/  MUFU.SQRT R28, R7 ;  /* 0x00000007001c7308 */ /* 0x0000620000002000 */
[----:B------:R-:W-:Y:S01]  /*03a0*/  FSEL R29, R2, 1, P1 ;  /* 0x3f800000021d7808 */ /* 0x000fe20000800000 */
[----:B0-----:R-:W0:Y:S01]  /*03b0*/  LDC.64 R6, c[0x0][0x238] ;  /* 0x00008e00ff067b82 */ /* 0x001e220000000a00 */
[C---:B-1----:R-:W-:Y:S02]  /*03c0*/  FSETP.GT.AND P0, PT, R28.reuse, 8.50705917302346158658e+37, PT ;  /* 0x7e8000001c00780b */ /* 0x042fe40003f04000 */
[----:B------:R-:W-:-:S11]  /*03d0*/  FSETP.GEU.AND P1, PT, R28, 1.175494350822287508e-38, PT ;  /* 0x008000001c00780b */ /* 0x000fd60003f2e000 */
[----:B------:R-:W-:-:S04]  /*03e0*/  @P0 FMUL R28, R28, 0.25 ;  /* 0x3e8000001c1c0820 */ /* 0x000fc80000400000 */
[----:B------:R-:W-:Y:S01]  /*03f0*/  @!P1 FMUL R28, R28, 16777216 ;  /* 0x4b8000001c1c9820 */ /* 0x000fe20000400000 */
[----:B------:R-:W-:-:S05]  /*0400*/  @!P4 FMUL R29, R29, 16777216 ;  /* 0x4b8000001d1dc820 */ /* 0x000fca0000400000 */
[----:B------:R-:W1:Y:S01]  /*0410*/  MUFU.RCP R28, R28 ;  /* 0x0000001c001c7308 */ /* 0x000e620000001000 */
[----:B------:R-:W-:Y:S01]  /*0420*/  FMUL R4, R4, R29 ;  /* 0x0000001d04047220 */ /* 0x000fe20000400000 */
[----:B------:R-:W-:-:S05]  /*0430*/  FSEL R29, R2, 1, P0 ;  /* 0x3f800000021d7808 */ /* 0x000fca0000000000 */
[----:B------:R-:W-:Y:S01]  /*0440*/  @!P1 FMUL R29, R29, 16777216 ;  /* 0x4b8000001d1d9820 */ /* 0x000fe20000400000 */
[----:B---3--:R-:W-:Y:S01]  /*0450*/  FADD R19, R19, -R15 ;  /* 0x8000000f13137221 */ /* 0x008fe20000000000 */
[----:B------:R-:W-:Y:S01]  /*0460*/  FADD R16, R16, -R12 ;  /* 0x8000000c10107221 */ /* 0x000fe20000000000 */
[----:B------:R-:W-:Y:S01]  /*0470*/  FADD R18, R18, -R14 ;  /* 0x8000000e12127221 */ /* 0x000fe20000000000 */
[----:B-1----:R-:W-:Y:S01]  /*0480*/  FMUL R2, R28, R29 ;  /* 0x0000001d1c027220 */ /* 0x002fe20000400000 */
[----:B------:R-:W-:Y:S01]  /*0490*/  FADD R17, R17, -R13 ;  /* 0x8000000d11117221 */ /* 0x000fe20000000000 */
[----:B----4-:R-:W-:Y:S01]  /*04a0*/  FADD R11, R11, -R15 ;  /* 0x8000000f0b0b7221 */ /* 0x010fe20000000000 */
[----:B------:R-:W-:Y:S01]  /*04b0*/  FADD R8, R8, -R12 ;  /* 0x8000000c08087221 */ /* 0x000fe20000000000 */
[----:B------:R-:W-:Y:S02]  /*04c0*/  FADD R12, R10, -R14 ;  /* 0x8000000e0a0c7221 */ /* 0x000fe40000000000 */
[C---:B------:R-:W-:Y:S01]  /*04d0*/  FMUL R10, R2.reuse, R11 ;  /* 0x0000000b020a7220 */ /* 0x040fe20000400000 */
[----:B------:R-:W-:Y:S01]  /*04e0*/  FMUL R2, R2, R19 ;  /* 0x0000001302027220 */ /* 0x000fe20000400000 */
[----:B------:R-:W-:Y:S01]  /*04f0*/  FADD R9, R9, -R13 ;  /* 0x8000000d09097221 */ /* 0x000fe20000000000 */
[C---:B------:R-:W-:Y:S01]  /*0500*/  FMUL R11, R5.reuse, R12 ;  /* 0x0000000c050b7220 */ /* 0x040fe20000400000 */
[----:B------:R-:W-:Y:S01]  /*0510*/  FMUL R5, R5, R18 ;  /* 0x0000001205057220 */ /* 0x000fe20000400000 */
[C---:B------:R-:W-:Y:S01]  /*0520*/  FMUL R15, R3.reuse, R8 ;  /* 0x00000008030f7220 */ /* 0x040fe20000400000 */
[C---:B------:R-:W-:Y:S01]  /*0530*/  FMUL R8, R4.reuse, R17 ;  /* 0x0000001104087220 */ /* 0x040fe20000400000 */
[----:B------:R-:W-:Y:S01]  /*0540*/  FMUL R13, R3, R16 ;  /* 0x00000010030d7220 */ /* 0x000fe20000400000 */
[----:B------:R-:W-:Y:S01]  /*0550*/  FMUL R12, R4, R9 ;  /* 0x00000009040c7220 */ /* 0x000fe20000400000 */
[----:B--2---:R-:W-:Y:S01]  /*0560*/  FFMA R2, R23, R2, R27 ;  /* 0x0000000217027223 */ /* 0x004fe2000000001b */
[----:B------:R-:W-:Y:S01]  /*0570*/  FFMA R5, R22, R5, R26 ;  /* 0x0000000516057223 */ /* 0x000fe2000000001a */
[----:B------:R-:W-:Y:S01]  /*0580*/  FFMA R8, R21, R8, R25 ;  /* 0x0000000815087223 */ /* 0x000fe20000000019 */
[----:B------:R-:W-:Y:S01]  /*0590*/  FFMA R10, R23, R10, R27 ;  /* 0x0000000a170a7223 */ /* 0x000fe2000000001b */
[C-C-:B------:R-:W-:Y:S01]  /*05a0*/  FFMA R3, R20.reuse, R15, R24.reuse ;  /* 0x0000000f14037223 */ /* 0x140fe20000000018 */
[----:B------:R-:W-:Y:S01]  /*05b0*/  FFMA R4, R20, R13, R24 ;  /* 0x0000000d14047223 */ /* 0x000fe20000000018 */
[----:B------:R-:W-:Y:S01]  /*05c0*/  FFMA R9, R21, R12, R25 ;  /* 0x0000000c15097223 */ /* 0x000fe20000000019 */
[----:B------:R-:W-:Y:S01]  /*05d0*/  FFMA R22, R22, R11, R26 ;  /* 0x0000000b16167223 */ /* 0x000fe2000000001a */
[----:B------:R-:W-:Y:S01]  /*05e0*/  FSETP.GEU.AND P6, PT, R2, RZ, PT ;  /* 0x000000ff0200720b */ /* 0x000fe20003fce000 */
[----:B0-----:R-:W-:Y:S01]  /*05f0*/  IMAD.WIDE R12, R0, 0x4, R6 ;  /* 0x00000004000c7825 */ /* 0x001fe200078e0206 */
[----:B------:R-:W-:-:S02]  /*0600*/  FSETP.GEU.AND P5, PT, R5, RZ, PT ;  /* 0x000000ff0500720b */ /* 0x000fc40003fae000 */
[----:B------:R-:W-:Y:S02]  /*0610*/  FSETP.GEU.AND P4, PT, R8, RZ, PT ;  /* 0x000000ff0800720b */ /* 0x000fe40003f8e000 */
[----:B------:R-:W-:Y:S02]  /*0620*/  FSETP.GEU.AND P3, PT, R10, RZ, PT ;  /* 0x000000ff0a00720b */ /* 0x000fe40003f6e000 */
[----:B------:R-:W-:Y:S02]  /*0630*/  SEL R7, R2, RZ, P6 ;  /* 0x000000ff02077207 */ /* 0x000fe40003000000 */
[----:B------:R-:W-:Y:S02]  /*0640*/  FSETP.GEU.AND P0, PT, R4, RZ, PT ;  /* 0x000000ff0400720b */ /* 0x000fe40003f0e000 */
[----:B------:R-:W-:Y:S02]  /*0650*/  FSETP.GEU.AND P2, PT, R22, RZ, PT ;  /* 0x000000ff1600720b */ /* 0x000fe40003f4e000 */
[----:B------:R-:W-:-:S02]  /*0660*/  FSETP.GEU.AND P1, PT, R9, RZ, PT ;  /* 0x000000ff0900720b */ /* 0x000fc40003f2e000 */
[----:B------:R-:W-:Y:S02]  /*0670*/  FSETP.GEU.AND P6, PT, R3, RZ, PT ;  /* 0x000000ff0300720b */ /* 0x000fe40003fce000 */
[----:B------:R-:W-:Y:S02]  /*0680*/  SEL R6, R5, RZ, P5 ;  /* 0x000000ff05067207 */ /* 0x000fe40002800000 */
[----:B------:R-:W-:Y:S02]  /*0690*/  SEL R5, R8, RZ, P4 ;  /* 0x000000ff08057207 */ /* 0x000fe40002000000 */
[----:B------:R-:W-:Y:S02]  /*06a0*/  SEL R11, R10, RZ, P3 ;  /* 0x000000ff0a0b7207 */ /* 0x000fe40001800000 */
[----:B------:R-:W-:Y:S02]  /*06b0*/  SEL R10, R22, RZ, P2 ;  /* 0x000000ff160a7207 */ /* 0x000fe40001000000 */
[----:B------:R-:W-:-:S02]  /*06c0*/  SEL R9, R9, RZ, P1 ;  /* 0x000000ff09097207 */ /* 0x000fc40000800000 */
[----:B------:R-:W-:Y:S02]  /*06d0*/  SEL R8, R3, RZ, P6 ;  /* 0x000000ff03087207 */ /* 0x000fe40003000000 */
[----:B------:R-:W-:-:S03]  /*06e0*/  SEL R4, R4, RZ, P0 ;  /* 0x000000ff04047207 */ /* 0x000fc60000000000 */
[----:B------:R-:W-:Y:S04]  /*06f0*/  STG.E.128 desc[UR4][R12.64], R8 ;  /* 0x000000080c007986 */ /* 0x000fe8000c101d04 */
[----:B------:R-:W-:Y:S01]  /*0700*/  STG.E.128 desc[UR4][R12.64+0x800], R4 ;  /* 0x000800040c007986 */ /* 0x000fe2000c101d04 */
[----:B------:R-:W-:Y:S05]  /*0710*/  EXIT ;  /* 0x000000000000794d */ /* 0x000fea0003800000 */
.L_x_0:
[----:B------:R-:W-:-:S00]  /*0720*/  BRA `(.L_x_0) ;  /* 0xfffffffc00fc7947 */ /* 0x000fc0000383ffff */
[----:B------:R-:W-:-:S00]  /*0730*/  NOP ;  /* 0x0000000000007918 */ /* 0x000fc00000000000 */
        /* <DEDUP_REMOVED lines=12> */
.L_x_1:


//--------------------- .nv.global.init           --------------------------
	.section	.nv.global.init,"aw",@progbits
.nv.global.init:
	.type		_$_str,@object
	.size		_$_str,(_$_str_$_2 - _$_str)
_$_str:
        /*0000*/ 	.byte	0x5f, 0x5f, 0x43, 0x55, 0x44, 0x41, 0x5f, 0x46, 0x54, 0x5a, 0x00
	.type		_$_str_$_2,@object
	.size		_$_str_$_2,(.L_1 - _$_str_$_2)
_$_str_$_2:
        /*000b*/ 	.byte	0x5f, 0x5f, 0x43, 0x55, 0x44, 0x41, 0x5f, 0x50, 0x52, 0x45, 0x43, 0x5f, 0x53, 0x51, 0x52, 0x54
        /*001b*/ 	.byte	0x00
.L_1:


//--------------------- .nv.constant0.triton_poi_fused__native_batch_norm_legit_no_training_relu_18 --------------------------
	.section	.nv.constant0.triton_poi_fused__native_batch_norm_legit_no_training_relu_18,"a",@progbits
	.sectionflags	@""
	.align	4
.nv.constant0.triton_poi_fused__native_batch_norm_legit_no_training_relu_18:
	.zero		580
